//
// Generated by NVIDIA NVVM Compiler
//
// Compiler Build ID: CL-36424714
// Cuda compilation tools, release 13.0, V13.0.88
// Based on NVVM 20.0.0
//

.version 9.0
.target sm_100
.address_size 64

	// .globl	_Z16print_helloworldv
.extern .func  (.param .b32 func_retval0) vprintf
(
	.param .b64 vprintf_param_0,
	.param .b64 vprintf_param_1
)
;
.global .align 1 .b8 $str[55] = {72, 101, 108, 108, 111, 32, 119, 111, 114, 108, 100, 32, 102, 114, 111, 109, 32, 98, 108, 111, 99, 107, 32, 37, 100, 32, 97, 110, 100, 32, 116, 104, 114, 101, 97, 100, 32, 37, 100, 32, 105, 100, 32, 37, 100, 32, 111, 110, 32, 103, 112, 117, 33, 10};

.visible .entry _Z16print_helloworldv()
{
	.local .align 8 .b8 	__local_depot0[16];
	.reg .b64 	%SP;
	.reg .b64 	%SPL;
	.reg .b32 	%r<7>;
	.reg .b64 	%rd<5>;

	mov.u64 	%SPL, __local_depot0;
	cvta.local.u64 	%SP, %SPL;
	add.u64 	%rd1, %SP, 0;
	add.u64 	%rd2, %SPL, 0;
	mov.u32 	%r1, %ctaid.x;
	mov.u32 	%r2, %tid.x;
	mov.u32 	%r3, %ntid.x;
	mad.lo.s32 	%r4, %r1, %r3, %r2;
	st.local.v2.u32 	[%rd2], {%r1, %r2};
	st.local.u32 	[%rd2+8], %r4;
	mov.u64 	%rd3, $str;
	cvta.global.u64 	%rd4, %rd3;
	{ // callseq 0, 0
	.param .b64 param0;
	st.param.b64 	[param0], %rd4;
	.param .b64 param1;
	st.param.b64 	[param1], %rd1;
	.param .b32 retval0;
	call.uni (retval0), 
	vprintf, 
	(
	param0, 
	param1
	);
	ld.param.b32 	%r5, [retval0];
	} // callseq 0
	ret;

}


// ===== COMPILED SASS (sm_100) =====

	.target	sm_100

	.elftype	@"ET_EXEC"


//--------------------- .note.nv.tkinfo           --------------------------
	.section	.note.nv.tkinfo,"",@"SHT_NOTE"
	.sectionflags	@"SHF_NOTE_NV_TKINFO"
	.tkinfo
        /*0018*/ 	.word	0x00000002
        /*0030*/ 	.string	""
        /*0030*/ 	.string	"ptxas"
        /*0030*/ 	.string	"Cuda compilation tools, release 13.0, V13.0.88"
        /*0030*/ 	.string	"Build cuda_13.0.r13.0/compiler.36424714_0"
        /*0030*/ 	.string	"-arch sm_100 -m 64 "



//--------------------- .note.nv.cuinfo           --------------------------
	.section	.note.nv.cuinfo,"",@"SHT_NOTE"
	.sectionflags	@"SHF_NOTE_NV_CUINFO"
        /*0018*/ 	.short	0x0002
        /*001a*/ 	.short	0x0064
        /*001c*/ 	.short	0x0082
	.zero		2


//--------------------- .nv.info                  --------------------------
	.section	.nv.info,"",@"SHT_CUDA_INFO"
	.align	4


	//----- nvinfo : EIATTR_REGCOUNT
	.align		4
        /*0000*/ 	.byte	0x04, 0x2f
        /*0002*/ 	.short	(.L_2 - .L_1)
	.align		4
.L_1:
        /*0004*/ 	.word	index@(_Z16print_helloworldv)
        /*0008*/ 	.word	0x00000018


	//----- nvinfo : EIATTR_FRAME_SIZE
	.align		4
.L_2:
        /*000c*/ 	.byte	0x04, 0x11
        /*000e*/ 	.short	(.L_4 - .L_3)
	.align		4
.L_3:
        /*0010*/ 	.word	index@(_Z16print_helloworldv)
        /*0014*/ 	.word	0x00000010


	//----- nvinfo : EIATTR_MIN_STACK_SIZE
	.align		4
.L_4:
        /*0018*/ 	.byte	0x04, 0x12
        /*001a*/ 	.short	(.L_6 - .L_5)
	.align		4
.L_5:
        /*001c*/ 	.word	index@(_Z16print_helloworldv)
        /*0020*/ 	.word	0x00000010
.L_6:


//--------------------- .nv.compat                --------------------------
	.section	.nv.compat,"",@"SHT_CUDA_COMPAT_INFO"
	.align	4
        /*0000*/ 	.byte	0x02, 0x09, 0x00, 0x00, 0x02, 0x02, 0x01, 0x00, 0x02, 0x05, 0x05, 0x00, 0x03, 0x07, 0x01, 0x01
        /*0010*/ 	.byte	0x02, 0x03, 0x00, 0x00, 0x02, 0x06, 0x01, 0x00, 0x04, 0x0b, 0x08, 0x00, 0x09, 0x00, 0x00, 0x00
        /*0020*/ 	.byte	0x00, 0x00, 0x00, 0x00


//--------------------- .nv.info._Z16print_helloworldv --------------------------
	.section	.nv.info._Z16print_helloworldv,"",@"SHT_CUDA_INFO"
	.sectionflags	@""
	.align	4


	//----- nvinfo : EIATTR_CUDA_API_VERSION
	.align		4
        /*0000*/ 	.byte	0x04, 0x37
        /*0002*/ 	.short	(.L_8 - .L_7)
.L_7:
        /*0004*/ 	.word	0x00000082


	//----- nvinfo : EIATTR_SPARSE_MMA_MASK
	.align		4
.L_8:
        /*0008*/ 	.byte	0x03, 0x50
        /*000a*/ 	.short	0x0000


	//----- nvinfo : EIATTR_MAXREG_COUNT
	.align		4
        /*000c*/ 	.byte	0x03, 0x1b
        /*000e*/ 	.short	0x00ff


	//----- nvinfo : EIATTR_EXTERNS
	.align		4
        /*0010*/ 	.byte	0x04, 0x0f
        /*0012*/ 	.short	(.L_10 - .L_9)


	//   ....[0]....
	.align		4
.L_9:
        /*0014*/ 	.word	index@(vprintf)


	//----- nvinfo : EIATTR_MERCURY_ISA_VERSION
	.align		4
.L_10:
        /*0018*/ 	.byte	0x03, 0x5f
        /*001a*/ 	.short	0x0101


	//----- nvinfo : EIATTR_VRC_CTA_INIT_COUNT
	.align		4
        /*001c*/ 	.byte	0x02, 0x4a
	.zero		1
	.zero		1


	//----- nvinfo : EIATTR_SYSCALL_OFFSETS
	.align		4
        /*0020*/ 	.byte	0x04, 0x46
        /*0022*/ 	.short	(.L_12 - .L_11)


	//   ....[0]....
.L_11:
        /*0024*/ 	.word	0x00000120


	//----- nvinfo : EIATTR_EXIT_INSTR_OFFSETS
	.align		4
.L_12:
        /*0028*/ 	.byte	0x04, 0x1c
        /*002a*/ 	.short	(.L_14 - .L_13)


	//   ....[0]....
.L_13:
        /*002c*/ 	.word	0x00000130


	//----- nvinfo : EIATTR_SW_WAR
	.align		4
.L_14:
        /*0030*/ 	.byte	0x04, 0x36
        /*0032*/ 	.short	(.L_16 - .L_15)
.L_15:
        /*0034*/ 	.word	0x00000008
.L_16:


//--------------------- .nv.callgraph             --------------------------
	.section	.nv.callgraph,"",@"SHT_CUDA_CALLGRAPH"
	.align	4
	.sectionentsize	8
	.align		4
        /*0000*/ 	.word	0x00000000
	.align		4
        /*0004*/ 	.word	0xffffffff
	.align		4
        /*0008*/ 	.word	index@(_Z16print_helloworldv)
	.align		4
        /*000c*/ 	.word	index@(vprintf)
	.align		4
        /*0010*/ 	.word	0x00000000
	.align		4
        /*0014*/ 	.word	0xfffffffe
	.align		4
        /*0018*/ 	.word	0x00000000
	.align		4
        /*001c*/ 	.word	0xfffffffd
	.align		4
        /*0020*/ 	.word	0x00000000
	.align		4
        /*0024*/ 	.word	0xfffffffc


//--------------------- .nv.constant4             --------------------------
	.section	.nv.constant4,"a",@progbits
	.align	8
	.align		8
.nv.constant4:
        /*0000*/ 	.dword	vprintf
	.align		8
        /*0008*/ 	.dword	$str


//--------------------- .text._Z16print_helloworldv --------------------------
	.section	.text._Z16print_helloworldv,"ax",@progbits
	.align	128
        .global         _Z16print_helloworldv
        .type           _Z16print_helloworldv,@function
        .size           _Z16print_helloworldv,(.L_x_2 - _Z16print_helloworldv)
        .other          _Z16print_helloworldv,@"STO_CUDA_ENTRY STV_DEFAULT"
_Z16print_helloworldv:
.text._Z16print_helloworldv:
[----:B------:R-:W0:Y:S01]  /*0000*/  LDC R1, c[0x0][0x37c] ;  /* 0x0000df00ff017b82 */ /* 0x000e220000000800 */
[----:B------:R-:W1:Y:S01]  /*0010*/  S2R R8, SR_CTAID.X ;  /* 0x0000000000087919 */ /* 0x000e620000002500 */
[----:B------:R-:W2:Y:S01]  /*0020*/  LDCU UR5, c[0x0][0x2fc] ;  /* 0x00005f80ff0577ac */ /* 0x000ea20008000800 */
[----:B------:R-:W-:Y:S01]  /*0030*/  MOV R2, 0x0 ;  /* 0x0000000000027802 */ /* 0x000fe20000000f00 */
[----:B0-----:R-:W-:Y:S01]  /*0040*/  VIADD R1, R1, 0xfffffff0 ;  /* 0xfffffff001017836 */ /* 0x001fe20000000000 */
[----:B------:R-:W1:Y:S01]  /*0050*/  S2R R9, SR_TID.X ;  /* 0x0000000000097919 */ /* 0x000e620000002100 */
[----:B------:R-:W1:Y:S03]  /*0060*/  LDCU UR6, c[0x0][0x360] ;  /* 0x00006c00ff0677ac */ /* 0x000e660008000800 */
[----:B------:R-:W0:Y:S01]  /*0070*/  LDC.64 R2, c[0x4][R2] ;  /* 0x0100000002027b82 */ /* 0x000e220000000a00 */
[----:B------:R-:W3:Y:S02]  /*0080*/  LDCU UR4, c[0x0][0x2f8] ;  /* 0x00005f00ff0477ac */ /* 0x000ee40008000800 */
[----:B---3--:R-:W-:-:S05]  /*0090*/  IADD3 R6, P0, PT, R1, UR4, RZ ;  /* 0x0000000401067c10 */ /* 0x008fca000ff1e0ff */
[----:B--2---:R-:W-:Y:S02]  /*00a0*/  IMAD.X R7, RZ, RZ, UR5, P0 ;  /* 0x00000005ff077e24 */ /* 0x004fe400080e06ff */
[----:B-1----:R-:W-:Y:S01]  /*00b0*/  IMAD R0, R8, UR6, R9 ;  /* 0x0000000608007c24 */ /* 0x002fe2000f8e0209 */
[----:B------:R1:W-:Y:S01]  /*00c0*/  STL.64 [R1], R8 ;  /* 0x0000000801007387 */ /* 0x0003e20000100a00 */
[----:B------:R-:W2:Y:S03]  /*00d0*/  LDCU.64 UR6, c[0x4][0x8] ;  /* 0x01000100ff0677ac */ /* 0x000ea60008000a00 */
[----:B------:R1:W-:Y:S01]  /*00e0*/  STL [R1+0x8], R0 ;  /* 0x0000080001007387 */ /* 0x0003e20000100800 */
[----:B--2---:R-:W-:Y:S01]  /*00f0*/  IMAD.U32 R4, RZ, RZ, UR6 ;  /* 0x00000006ff047e24 */ /* 0x004fe2000f8e00ff */
[----:B01----:R-:W-:-:S07]  /*0100*/  MOV R5, UR7 ;  /* 0x0000000700057c02 */ /* 0x003fce0008000f00 */
[----:B------:R-:W-:-:S07]  /*0110*/  LEPC R20, `(.L_x_0) ;  /* 0x000000001014794e */ /* 0x000fce0000000000 */
[----:B------:R-:W-:Y:S05]  /*0120*/  CALL.ABS.NOINC R2 ;  /* 0x0000000002007343 */ /* 0x000fea0003c00000 */
.L_x_0:
[----:B------:R-:W-:Y:S05]  /*0130*/  EXIT ;  /* 0x000000000000794d */ /* 0x000fea0003800000 */
.L_x_1:
[----:B------:R-:W-:-:S00]  /*0140*/  BRA `(.L_x_1) ;  /* 0xfffffffc00fc7947 */ /* 0x000fc0000383ffff */
[----:B------:R-:W-:-:S00]  /*0150*/  NOP ;  /* 0x0000000000007918 */ /* 0x000fc00000000000 */
        /* <DEDUP_REMOVED lines=10> */
.L_x_2:


//--------------------- .nv.global.init           --------------------------
	.section	.nv.global.init,"aw",@progbits
.nv.global.init:
	.type		$str,@object
	.size		$str,(.L_0 - $str)
$str:
        /*0000*/ 	.byte	0x48, 0x65, 0x6c, 0x6c, 0x6f, 0x20, 0x77, 0x6f, 0x72, 0x6c, 0x64, 0x20, 0x66, 0x72, 0x6f, 0x6d
        /*0010*/ 	.byte	0x20, 0x62, 0x6c, 0x6f, 0x63, 0x6b, 0x20, 0x25, 0x64, 0x20, 0x61, 0x6e, 0x64, 0x20, 0x74, 0x68
        /*0020*/ 	.byte	0x72, 0x65, 0x61, 0x64, 0x20, 0x25, 0x64, 0x20, 0x69, 0x64, 0x20, 0x25, 0x64, 0x20, 0x6f, 0x6e
        /*0030*/ 	.byte	0x20, 0x67, 0x70, 0x75, 0x21, 0x0a, 0x00
.L_0:


//--------------------- .nv.shared.reserved.0     --------------------------
	.section	.nv.shared.reserved.0,"aw",@nobits
	.weak		__nv_reservedSMEM_offset_0_alias
	.size		__nv_reservedSMEM_offset_0_alias, 0, 64
	.other		__nv_reservedSMEM_offset_0_alias,@"STO_CUDA_RESERVED_SHARED STV_DEFAULT"
__nv_reservedSMEM_offset_0_alias:
	.zero		0
	.zero		64


//--------------------- .nv.constant0._Z16print_helloworldv --------------------------
	.section	.nv.constant0._Z16print_helloworldv,"a",@progbits
	.sectionflags	@""
	.align	4
.nv.constant0._Z16print_helloworldv:
	.zero		896


//--------------------- SYMBOLS --------------------------

	.type		.nv.reservedSmem.offset0,@object
	.size		.nv.reservedSmem.offset0,0x4
	.type		vprintf,@function
